	.headerflags	@"EF_CUDA_TEXMODE_UNIFIED EF_CUDA_64BIT_ADDRESS EF_CUDA_ACCELERATORS EF_CUDA_SM90 EF_CUDA_VIRTUAL_SM(EF_CUDA_SM90)"
	.elftype	@"ET_EXEC"


//--------------------- .nv.info                  --------------------------
	.section	.nv.info,"",@"SHT_CUDA_INFO"
	.align	4


	//----- nvinfo : EIATTR_REGCOUNT
	.align		4
        /*0000*/ 	.byte	0x04, 0x2f
        /*0002*/ 	.short	(.L_1 - .L_0)
	.align		4
.L_0:
        /*0004*/ 	.word	index@(triton_)
        /*0008*/ 	.word	0x00000060


	//----- nvinfo : EIATTR_MIN_STACK_SIZE
	.align		4
.L_1:
        /*000c*/ 	.byte	0x04, 0x12
        /*000e*/ 	.short	(.L_3 - .L_2)
	.align		4
.L_2:
        /*0010*/ 	.word	index@(triton_)
        /*0014*/ 	.word	0x00000000


	//----- nvinfo : EIATTR_FRAME_SIZE
	.align		4
.L_3:
        /*0018*/ 	.byte	0x04, 0x11
        /*001a*/ 	.short	(.L_5 - .L_4)
	.align		4
.L_4:
        /*001c*/ 	.word	index@(triton_)
        /*0020*/ 	.word	0x00000000


	//----- nvinfo : EIATTR_MIN_STACK_SIZE
	.align		4
.L_5:
        /*0024*/ 	.byte	0x04, 0x12
        /*0026*/ 	.short	(.L_7 - .L_6)
	.align		4
.L_6:
        /*0028*/ 	.word	index@(triton_)
        /*002c*/ 	.word	0x00000000
.L_7:


//--------------------- .nv.info.triton_          --------------------------
	.section	.nv.info.triton_,"",@"SHT_CUDA_INFO"
	.sectionflags	@""
	.align	4


	//----- nvinfo : EIATTR_CUDA_API_VERSION
	.align		4
        /*0000*/ 	.byte	0x04, 0x37
        /*0002*/ 	.short	(.L_9 - .L_8)
.L_8:
        /*0004*/ 	.word	0x0000007c


	//----- nvinfo : EIATTR_KPARAM_INFO
	.align		4
.L_9:
        /*0008*/ 	.byte	0x04, 0x17
        /*000a*/ 	.short	(.L_11 - .L_10)
.L_10:
        /*000c*/ 	.word	0x00000000
        /*0010*/ 	.short	0x0002
        /*0012*/ 	.short	0x0010
        /*0014*/ 	.byte	0x00, 0xf0, 0x21, 0x00


	//----- nvinfo : EIATTR_KPARAM_INFO
	.align		4
.L_11:
        /*0018*/ 	.byte	0x04, 0x17
        /*001a*/ 	.short	(.L_13 - .L_12)
.L_12:
        /*001c*/ 	.word	0x00000000
        /*0020*/ 	.short	0x0001
        /*0022*/ 	.short	0x0008
        /*0024*/ 	.byte	0x00, 0xf0, 0x21, 0x00


	//----- nvinfo : EIATTR_KPARAM_INFO
	.align		4
.L_13:
        /*0028*/ 	.byte	0x04, 0x17
        /*002a*/ 	.short	(.L_15 - .L_14)
.L_14:
        /*002c*/ 	.word	0x00000000
        /*0030*/ 	.short	0x0000
        /*0032*/ 	.short	0x0000
        /*0034*/ 	.byte	0x00, 0xf0, 0x21, 0x00


	//----- nvinfo : EIATTR_SPARSE_MMA_MASK
	.align		4
.L_15:
        /*0038*/ 	.byte	0x03, 0x50
        /*003a*/ 	.short	0x0000


	//----- nvinfo : EIATTR_MAXREG_COUNT
	.align		4
        /*003c*/ 	.byte	0x03, 0x1b
        /*003e*/ 	.short	0x00ff


	//----- nvinfo : EIATTR_COOP_GROUP_MASK_REGIDS
	.align		4
        /*0040*/ 	.byte	0x04, 0x29
        /*0042*/ 	.short	(.L_17 - .L_16)


	//   ....[0]....
.L_16:
        /*0044*/ 	.word	0xffffffff


	//----- nvinfo : EIATTR_COOP_GROUP_INSTR_OFFSETS
	.align		4
.L_17:
        /*0048*/ 	.byte	0x04, 0x28
        /*004a*/ 	.short	(.L_19 - .L_18)


	//   ....[0]....
.L_18:
        /*004c*/ 	.word	0x00000b00


	//----- nvinfo : EIATTR_EXIT_INSTR_OFFSETS
	.align		4
.L_19:
        /*0050*/ 	.byte	0x04, 0x1c
        /*0052*/ 	.short	(.L_21 - .L_20)


	//   ....[0]....
.L_20:
        /*0054*/ 	.word	0x00001660


	//   ....[1]....
        /*0058*/ 	.word	0x000016b0


	//----- nvinfo : EIATTR_MAX_THREADS
	.align		4
.L_21:
        /*005c*/ 	.byte	0x04, 0x05
        /*005e*/ 	.short	(.L_23 - .L_22)
.L_22:
        /*0060*/ 	.word	0x00000080
        /*0064*/ 	.word	0x00000001
        /*0068*/ 	.word	0x00000001


	//----- nvinfo : EIATTR_CBANK_PARAM_SIZE
	.align		4
.L_23:
        /*006c*/ 	.byte	0x03, 0x19
        /*006e*/ 	.short	0x0018


	//----- nvinfo : EIATTR_PARAM_CBANK
	.align		4
        /*0070*/ 	.byte	0x04, 0x0a
        /*0072*/ 	.short	(.L_25 - .L_24)
	.align		4
.L_24:
        /*0074*/ 	.word	index@(.nv.constant0.triton_)
        /*0078*/ 	.short	0x0210
        /*007a*/ 	.short	0x0018


	//----- nvinfo : EIATTR_SW_WAR
	.align		4
.L_25:
        /*007c*/ 	.byte	0x04, 0x36
        /*007e*/ 	.short	(.L_27 - .L_26)
.L_26:
        /*0080*/ 	.word	0x00000008
.L_27:


//--------------------- .nv.callgraph             --------------------------
	.section	.nv.callgraph,"",@"SHT_CUDA_CALLGRAPH"
	.align	4
	.sectionentsize	8
	.align		4
        /*0000*/ 	.word	0x00000000
	.align		4
        /*0004*/ 	.word	0xffffffff
	.align		4
        /*0008*/ 	.word	0x00000000
	.align		4
        /*000c*/ 	.word	0xfffffffe
	.align		4
        /*0010*/ 	.word	0x00000000
	.align		4
        /*0014*/ 	.word	0xfffffffd
	.align		4
        /*0018*/ 	.word	0x00000000
	.align		4
        /*001c*/ 	.word	0xfffffffc


//--------------------- .text.triton_             --------------------------
	.section	.text.triton_,"ax",@progbits
	.sectionflags	@"SHF_BARRIERS=1"
	.align	128
        .global         triton_
        .type           triton_,@function
        .size           triton_,(.L_x_2 - triton_)
        .other          triton_,@"STO_CUDA_ENTRY STV_DEFAULT"
triton_:
.text.triton_:
[----:B------:R-:W1:Y:S02]  /*0000*/  LDC R1, c[0x0][0x28] ;  /* 0x00000a00ff017b82 */ /* 0x000e640000000800 */
[----:B------:R-:W2:Y:S01]  /*0010*/  S2R R9, SR_CTAID.X ;  /* 0x0000000000097919 */ /* 0x000ea20000002500 */
[----:B------:R-:W-:Y:S01]  /*0020*/  IMAD.MOV.U32 R5, RZ, RZ, -0x8 ;  /* 0xfffffff8ff057424 */ /* 0x000fe200078e00ff */
[----:B------:R-:W3:Y:S01]  /*0030*/  S2UR UR14, SR_CgaCtaId ;  /* 0x00000000000e79c3 */ /* 0x000ee20000008800 */
[----:B------:R-:W-:Y:S01]  /*0040*/  UMOV UR4, 0x400 ;  /* 0x0000040000047882 */ /* 0x000fe20000000000 */
[----:B------:R-:W-:Y:S01]  /*0050*/  ULDC.64 UR18, c[0x0][0x208] ;  /* 0x0000820000127ab9 */ /* 0x000fe20000000a00 */
[----:B------:R-:W-:Y:S02]  /*0060*/  CS2R R28, SRZ ;  /* 0x00000000001c7805 */ /* 0x000fe4000001ff00 */
[----:B------:R-:W-:Y:S02]  /*0070*/  CS2R R30, SRZ ;  /* 0x00000000001e7805 */ /* 0x000fe4000001ff00 */
[----:B------:R-:W-:Y:S02]  /*0080*/  CS2R R36, SRZ ;  /* 0x0000000000247805 */ /* 0x000fe4000001ff00 */
[----:B------:R-:W-:-:S02]  /*0090*/  CS2R R38, SRZ ;  /* 0x0000000000267805 */ /* 0x000fc4000001ff00 */
[----:B------:R-:W-:Y:S01]  /*00a0*/  CS2R R40, SRZ ;  /* 0x0000000000287805 */ /* 0x000fe2000001ff00 */
[----:B------:R-:W4:Y:S01]  /*00b0*/  LDC.64 R18, c[0x0][0x218] ;  /* 0x00008600ff127b82 */ /* 0x000f220000000a00 */
[----:B------:R-:W-:Y:S02]  /*00c0*/  CS2R R42, SRZ ;  /* 0x00000000002a7805 */ /* 0x000fe4000001ff00 */
[----:B------:R-:W-:Y:S02]  /*00d0*/  CS2R R44, SRZ ;  /* 0x00000000002c7805 */ /* 0x000fe4000001ff00 */
[----:B------:R-:W-:Y:S02]  /*00e0*/  CS2R R46, SRZ ;  /* 0x00000000002e7805 */ /* 0x000fe4000001ff00 */
[----:B------:R-:W-:Y:S02]  /*00f0*/  CS2R R48, SRZ ;  /* 0x0000000000307805 */ /* 0x000fe4000001ff00 */
[----:B------:R-:W-:-:S02]  /*0100*/  CS2R R50, SRZ ;  /* 0x0000000000327805 */ /* 0x000fc4000001ff00 */
[----:B------:R-:W-:Y:S02]  /*0110*/  CS2R R52, SRZ ;  /* 0x0000000000347805 */ /* 0x000fe4000001ff00 */
        /* <DEDUP_REMOVED lines=8> */
[----:B------:R-:W-:Y:S01]  /*01a0*/  CS2R R70, SRZ ;  /* 0x0000000000467805 */ /* 0x000fe2000001ff00 */
[----:B---3--:R-:W-:Y:S01]  /*01b0*/  UPRMT UR14, UR14, 0x654, UR4 ;  /* 0x000006540e0e7896 */ /* 0x008fe20008000004 */
[----:B------:R-:W-:Y:S02]  /*01c0*/  CS2R R72, SRZ ;  /* 0x0000000000487805 */ /* 0x000fe4000001ff00 */
[----:B------:R-:W-:-:S02]  /*01d0*/  CS2R R74, SRZ ;  /* 0x00000000004a7805 */ /* 0x000fc4000001ff00 */
[----:B------:R-:W-:Y:S02]  /*01e0*/  CS2R R76, SRZ ;  /* 0x00000000004c7805 */ /* 0x000fe4000001ff00 */
[----:B------:R-:W-:Y:S02]  /*01f0*/  CS2R R78, SRZ ;  /* 0x00000000004e7805 */ /* 0x000fe4000001ff00 */
[----:B------:R-:W-:Y:S01]  /*0200*/  CS2R R80, SRZ ;  /* 0x0000000000507805 */ /* 0x000fe2000001ff00 */
[----:B--2---:R-:W-:Y:S01]  /*0210*/  IMAD.HI R0, R9, 0x2aaaaaab, RZ ;  /* 0x2aaaaaab09007827 */ /* 0x004fe200078e02ff */
[----:B------:R-:W-:Y:S02]  /*0220*/  CS2R R82, SRZ ;  /* 0x0000000000527805 */ /* 0x000fe4000001ff00 */
[----:B------:R-:W-:Y:S02]  /*0230*/  CS2R R84, SRZ ;  /* 0x0000000000547805 */ /* 0x000fe4000001ff00 */
[----:B------:R-:W-:Y:S01]  /*0240*/  CS2R R86, SRZ ;  /* 0x0000000000567805 */ /* 0x000fe2000001ff00 */
[----:B------:R-:W-:Y:S01]  /*0250*/  UMOV UR15, 0x1 ;  /* 0x00000001000f7882 */ /* 0x000fe20000000000 */
[----:B------:R-:W-:Y:S01]  /*0260*/  SHF.R.U32.HI R3, RZ, 0x1f, R0 ;  /* 0x0000001fff037819 */ /* 0x000fe20000011600 */
[----:B------:R-:W-:Y:S01]  /*0270*/  UMOV UR6, 0xffffffff ;  /* 0xffffffff00067882 */ /* 0x000fe20000000000 */
[----:B------:R-:W-:-:S02]  /*0280*/  UPLOP3.LUT UP0, UPT, UPT, UPT, UPT, 0x80, 0x0 ;  /* 0x000000000000789c */ /* 0x000fc40003f0f070 */
[----:B------:R-:W-:Y:S01]  /*0290*/  LEA.HI.SX32 R4, R0, R3, 0x1b ;  /* 0x0000000300047211 */ /* 0x000fe200078fdaff */
[----:B------:R-:W-:Y:S01]  /*02a0*/  UIADD3 UR17, UR14, 0x3000, URZ ;  /* 0x000030000e117890 */ /* 0x000fe2000fffe03f */
[----:B------:R-:W-:Y:S01]  /*02b0*/  UMOV UR4, URZ ;  /* 0x0000003f00047c82 */ /* 0x000fe20008000000 */
[----:B------:R-:W-:Y:S02]  /*02c0*/  UMOV UR5, URZ ;  /* 0x0000003f00057c82 */ /* 0x000fe40008000000 */
[C---:B------:R-:W-:Y:S02]  /*02d0*/  IMAD R0, R4.reuse, R5, 0x40 ;  /* 0x0000004004007424 */ /* 0x040fe400078e0205 */
[----:B------:R-:W-:-:S03]  /*02e0*/  IMAD R6, R4, -0xc0, R9 ;  /* 0xffffff4004067824 */ /* 0x000fc600078e0209 */
[----:B------:R-:W-:Y:S02]  /*02f0*/  VIMNMX R5, R0, 0x8, PT ;  /* 0x0000000800057848 */ /* 0x000fe40003fe0100 */
[----:B------:R-:W-:Y:S02]  /*0300*/  IABS R10, R6 ;  /* 0x00000006000a7213 */ /* 0x000fe40000000000 */
[-C--:B------:R-:W-:Y:S02]  /*0310*/  IABS R8, R5.reuse ;  /* 0x0000000500087213 */ /* 0x080fe40000000000 */
[-C--:B------:R-:W-:Y:S02]  /*0320*/  IABS R11, R5.reuse ;  /* 0x00000005000b7213 */ /* 0x080fe40000000000 */
[----:B------:R-:W2:Y:S01]  /*0330*/  I2F.RP R0, R8 ;  /* 0x0000000800007306 */ /* 0x000ea20000209400 */
[----:B------:R-:W-:Y:S02]  /*0340*/  LOP3.LUT R6, R6, R5, RZ, 0x3c, !PT ;  /* 0x0000000506067212 */ /* 0x000fe400078e3cff */
[----:B------:R-:W-:-:S02]  /*0350*/  IMAD.MOV R11, RZ, RZ, -R11 ;  /* 0x000000ffff0b7224 */ /* 0x000fc400078e0a0b */
[----:B------:R-:W-:Y:S02]  /*0360*/  ISETP.GE.AND P3, PT, R6, RZ, PT ;  /* 0x000000ff0600720c */ /* 0x000fe40003f66270 */
[----:B------:R-:W-:Y:S01]  /*0370*/  LOP3.LUT R6, RZ, R5, RZ, 0x33, !PT ;  /* 0x00000005ff067212 */ /* 0x000fe200078e33ff */
[----:B--2---:R-:W2:Y:S02]  /*0380*/  MUFU.RCP R0, R0 ;  /* 0x0000000000007308 */ /* 0x004ea40000001000 */
[----:B--2---:R-:W-:Y:S01]  /*0390*/  VIADD R2, R0, 0xffffffe ;  /* 0x0ffffffe00027836 */ /* 0x004fe20000000000 */
[----:B------:R-:W-:-:S05]  /*03a0*/  IABS R0, R9 ;  /* 0x0000000900007213 */ /* 0x000fca0000000000 */
[----:B------:R2:W3:Y:S02]  /*03b0*/  F2I.FTZ.U32.TRUNC.NTZ R3, R2 ;  /* 0x0000000200037305 */ /* 0x0004e4000021f000 */
[----:B--2---:R-:W-:Y:S02]  /*03c0*/  IMAD.MOV.U32 R2, RZ, RZ, RZ ;  /* 0x000000ffff027224 */ /* 0x004fe400078e00ff */
[----:B---3--:R-:W-:-:S04]  /*03d0*/  IMAD.MOV R7, RZ, RZ, -R3 ;  /* 0x000000ffff077224 */ /* 0x008fc800078e0a03 */
[----:B------:R-:W-:-:S04]  /*03e0*/  IMAD R7, R7, R8, RZ ;  /* 0x0000000807077224 */ /* 0x000fc800078e02ff */
[----:B------:R-:W-:-:S06]  /*03f0*/  IMAD.HI.U32 R3, R3, R7, R2 ;  /* 0x0000000703037227 */ /* 0x000fcc00078e0002 */
[----:B------:R-:W-:-:S04]  /*0400*/  IMAD.HI.U32 R2, R3, R10, RZ ;  /* 0x0000000a03027227 */ /* 0x000fc800078e00ff */
[----:B------:R-:W-:Y:S02]  /*0410*/  IMAD R7, R2, R11, R10 ;  /* 0x0000000b02077224 */ /* 0x000fe400078e020a */
[----:B------:R-:W-:Y:S02]  /*0420*/  IMAD.MOV.U32 R10, RZ, RZ, R0 ;  /* 0x000000ffff0a7224 */ /* 0x000fe400078e0000 */
[----:B------:R-:W2:Y:S01]  /*0430*/  S2R R0, SR_TID.X ;  /* 0x0000000000007919 */ /* 0x000ea20000002100 */
[----:B------:R-:W-:Y:S01]  /*0440*/  ISETP.GT.U32.AND P2, PT, R8, R7, PT ;  /* 0x000000070800720c */ /* 0x000fe20003f44070 */
[----:B------:R-:W-:-:S04]  /*0450*/  IMAD.HI.U32 R3, R3, R10, RZ ;  /* 0x0000000a03037227 */ /* 0x000fc800078e00ff */
[----:B------:R-:W-:Y:S02]  /*0460*/  IMAD R3, R3, R11, R10 ;  /* 0x0000000b03037224 */ /* 0x000fe400078e020a */
[----:B------:R-:W3:Y:S03]  /*0470*/  LDC.64 R10, c[0x0][0x210] ;  /* 0x00008400ff0a7b82 */ /* 0x000ee60000000a00 */
[----:B------:R-:W-:-:S03]  /*0480*/  ISETP.GT.U32.AND P1, PT, R8, R3, PT ;  /* 0x000000030800720c */ /* 0x000fc60003f24070 */
[----:B------:R-:W-:Y:S02]  /*0490*/  @!P2 IMAD.IADD R7, R7, 0x1, -R8 ;  /* 0x000000010707a824 */ /* 0x000fe400078e0a08 */
[----:B------:R-:W-:Y:S01]  /*04a0*/  @!P2 VIADD R2, R2, 0x1 ;  /* 0x000000010202a836 */ /* 0x000fe20000000000 */
[----:B------:R-:W-:Y:S02]  /*04b0*/  ISETP.GE.AND P2, PT, R9, RZ, PT ;  /* 0x000000ff0900720c */ /* 0x000fe40003f46270 */
[----:B------:R-:W-:-:S05]  /*04c0*/  ISETP.GE.U32.AND P0, PT, R7, R8, PT ;  /* 0x000000080700720c */ /* 0x000fca0003f06070 */
[----:B------:R-:W-:-:S05]  /*04d0*/  @!P1 IMAD.IADD R3, R3, 0x1, -R8 ;  /* 0x0000000103039824 */ /* 0x000fca00078e0a08 */
[----:B------:R-:W-:-:S03]  /*04e0*/  ISETP.GT.U32.AND P1, PT, R8, R3, PT ;  /* 0x000000030800720c */ /* 0x000fc60003f24070 */
[----:B------:R-:W-:Y:S01]  /*04f0*/  @P0 VIADD R2, R2, 0x1 ;  /* 0x0000000102020836 */ /* 0x000fe20000000000 */
[----:B------:R-:W-:Y:S01]  /*0500*/  ISETP.NE.AND P0, PT, R5, RZ, PT ;  /* 0x000000ff0500720c */ /* 0x000fe20003f05270 */
[----:B--2---:R-:W-:Y:S01]  /*0510*/  IMAD.SHL.U32 R13, R0, 0x8, RZ ;  /* 0x00000008000d7824 */ /* 0x004fe200078e00ff */
[----:B------:R-:W-:Y:S01]  /*0520*/  SHF.R.U32.HI R9, RZ, 0x2, R0 ;  /* 0x00000002ff097819 */ /* 0x000fe20000011600 */
[----:B------:R-:W-:Y:S01]  /*0530*/  @!P3 IMAD.MOV R2, RZ, RZ, -R2 ;  /* 0x000000ffff02b224 */ /* 0x000fe200078e0a02 */
[----:B------:R-:W-:Y:S02]  /*0540*/  SHF.R.U32.HI R92, RZ, 0x5, R0 ;  /* 0x00000005ff5c7819 */ /* 0x000fe40000011600 */
[----:B------:R-:W-:Y:S02]  /*0550*/  SGXT.U32 R9, R9, 0x5 ;  /* 0x000000050909781a */ /* 0x000fe40000000000 */
[----:B------:R-:W-:Y:S01]  /*0560*/  SEL R2, R6, R2, !P0 ;  /* 0x0000000206027207 */ /* 0x000fe20004000000 */
[----:B------:R-:W-:Y:S01]  /*0570*/  @!P1 IMAD.IADD R3, R3, 0x1, -R8 ;  /* 0x0000000103039824 */ /* 0x000fe200078e0a08 */
[----:B------:R-:W-:-:S03]  /*0580*/  LOP3.LUT R92, R92, 0x7fffffc, RZ, 0xc0, !PT ;  /* 0x07fffffc5c5c7812 */ /* 0x000fc600078ec0ff */
[----:B------:R-:W-:Y:S02]  /*0590*/  IMAD.SHL.U32 R2, R2, 0x80, RZ ;  /* 0x0000008002027824 */ /* 0x000fe400078e00ff */
[----:B------:R-:W-:-:S03]  /*05a0*/  @!P2 IMAD.MOV R3, RZ, RZ, -R3 ;  /* 0x000000ffff03a224 */ /* 0x000fc600078e0a03 */
[----:B------:R-:W-:Y:S02]  /*05b0*/  LOP3.LUT R12, R2, R9, RZ, 0xfc, !PT ;  /* 0x00000009020c7212 */ /* 0x000fe400078efcff */
[----:B------:R-:W-:Y:S02]  /*05c0*/  LOP3.LUT R14, R2, 0x20, R9, 0xfe, !PT ;  /* 0x00000020020e7812 */ /* 0x000fe400078efe09 */
[----:B------:R-:W-:Y:S01]  /*05d0*/  SEL R3, R6, R3, !P0 ;  /* 0x0000000306037207 */ /* 0x000fe20004000000 */
[----:B------:R-:W-:Y:S01]  /*05e0*/  IMAD.HI R5, R12, 0x2aaaaaab, RZ ;  /* 0x2aaaaaab0c057827 */ /* 0x000fe200078e02ff */
[----:B------:R-:W-:Y:S02]  /*05f0*/  LOP3.LUT R15, R2, 0x40, R9, 0xfe, !PT ;  /* 0x00000040020f7812 */ /* 0x000fe400078efe09 */
[----:B------:R-:W-:Y:S01]  /*0600*/  LOP3.LUT R16, R2, 0x60, R9, 0xfe, !PT ;  /* 0x0000006002107812 */ /* 0x000fe200078efe09 */
[----:B------:R-:W-:Y:S01]  /*0610*/  IMAD.HI R7, R14, 0x2aaaaaab, RZ ;  /* 0x2aaaaaab0e077827 */ /* 0x000fe200078e02ff */
[----:B------:R-:W-:-:S03]  /*0620*/  SHF.R.U32.HI R6, RZ, 0x1f, R5 ;  /* 0x0000001fff067819 */ /* 0x000fc60000011605 */
[----:B------:R-:W-:Y:S01]  /*0630*/  IMAD R17, R4, 0x8, R3 ;  /* 0x0000000804117824 */ /* 0x000fe200078e0203 */
[----:B------:R-:W-:Y:S01]  /*0640*/  SHF.R.U32.HI R8, RZ, 0x1f, R7 ;  /* 0x0000001fff087819 */ /* 0x000fe20000011607 */
[----:B------:R-:W-:Y:S01]  /*0650*/  IMAD.HI R21, R15, 0x2aaaaaab, RZ ;  /* 0x2aaaaaab0f157827 */ /* 0x000fe200078e02ff */
[----:B------:R-:W-:Y:S02]  /*0660*/  LEA.HI R23, R5, R6, RZ, 0x17 ;  /* 0x0000000605177211 */ /* 0x000fe400078fb8ff */
[----:B------:R-:W-:Y:S01]  /*0670*/  LEA.HI R25, R7, R8, RZ, 0x17 ;  /* 0x0000000807197211 */ /* 0x000fe200078fb8ff */
[----:B------:R-:W-:Y:S01]  /*0680*/  IMAD.SHL.U32 R6, R17, 0x40, RZ ;  /* 0x0000004011067824 */ /* 0x000fe200078e00ff */
[----:B------:R-:W-:Y:S01]  /*0690*/  LOP3.LUT R8, R13, 0x18, R0, 0x48, !PT ;  /* 0x000000180d087812 */ /* 0x000fe200078e4800 */
[----:B------:R-:W-:Y:S01]  /*06a0*/  IMAD.HI R24, R16, 0x2aaaaaab, RZ ;  /* 0x2aaaaaab10187827 */ /* 0x000fe200078e02ff */
[C---:B------:R-:W-:Y:S02]  /*06b0*/  LOP3.LUT R3, R9.reuse, 0x20, RZ, 0xfc, !PT ;  /* 0x0000002009037812 */ /* 0x040fe400078efcff */
[C---:B------:R-:W-:Y:S01]  /*06c0*/  LOP3.LUT R4, R9.reuse, 0x40, RZ, 0xfc, !PT ;  /* 0x0000004009047812 */ /* 0x040fe200078efcff */
[C-C-:B------:R-:W-:Y:S01]  /*06d0*/  IMAD R7, R9.reuse, 0x20, R8.reuse ;  /* 0x0000002009077824 */ /* 0x140fe200078e0208 */
[----:B------:R-:W-:Y:S01]  /*06e0*/  LOP3.LUT R5, R9, 0x60, RZ, 0xfc, !PT ;  /* 0x0000006009057812 */ /* 0x000fe200078efcff */
[--C-:B------:R-:W-:Y:S01]  /*06f0*/  IMAD R3, R3, 0x20, R8.reuse ;  /* 0x0000002003037824 */ /* 0x100fe200078e0208 */
[----:B------:R-:W-:Y:S01]  /*0700*/  SHF.R.S32.HI R17, RZ, 0x19, R17 ;  /* 0x00000019ff117819 */ /* 0x000fe20000011411 */
[--C-:B------:R-:W-:Y:S01]  /*0710*/  IMAD R4, R4, 0x20, R8.reuse ;  /* 0x0000002004047824 */ /* 0x100fe200078e0208 */
[----:B------:R-:W-:Y:S01]  /*0720*/  SHF.R.U32.HI R22, RZ, 0x1f, R21 ;  /* 0x0000001fff167819 */ /* 0x000fe20000011615 */
[----:B------:R-:W-:Y:S01]  /*0730*/  IMAD R5, R5, 0x20, R8 ;  /* 0x0000002005057824 */ /* 0x000fe200078e0208 */
[----:B------:R-:W-:Y:S01]  /*0740*/  SGXT R17, R17, 0x1 ;  /* 0x000000011111781a */ /* 0x000fe20000000200 */
[----:B------:R-:W-:Y:S01]  /*0750*/  IMAD R14, R25, -0xc00, R14 ;  /* 0xfffff400190e7824 */ /* 0x000fe200078e020e */
[----:B------:R-:W-:-:S02]  /*0760*/  LOP3.LUT R8, R6, R9, RZ, 0xfc, !PT ;  /* 0x0000000906087212 */ /* 0x000fc400078efcff */
[----:B------:R-:W-:Y:S02]  /*0770*/  LOP3.LUT R9, R6, 0x20, R9, 0xfe, !PT ;  /* 0x0000002006097812 */ /* 0x000fe400078efe09 */
[----:B------:R-:W-:Y:S02]  /*0780*/  LEA.HI R20, R17, R8, RZ, 0xc ;  /* 0x0000000811147211 */ /* 0x000fe400078f60ff */
[----:B------:R-:W-:Y:S02]  /*0790*/  LEA.HI R22, R21, R22, RZ, 0x17 ;  /* 0x0000001615167211 */ /* 0x000fe400078fb8ff */
[----:B------:R-:W-:Y:S02]  /*07a0*/  LEA.HI R21, R17, R9, RZ, 0xc ;  /* 0x0000000911157211 */ /* 0x000fe400078f60ff */
[----:B------:R-:W-:Y:S01]  /*07b0*/  LOP3.LUT R17, R20, 0x3fff000, RZ, 0xc0, !PT ;  /* 0x03fff00014117812 */ /* 0x000fe200078ec0ff */
[----:B------:R-:W-:Y:S01]  /*07c0*/  IMAD R20, R23, -0xc00, R12 ;  /* 0xfffff40017147824 */ /* 0x000fe200078e020c */
[----:B------:R-:W-:Y:S01]  /*07d0*/  SHF.R.U32.HI R27, RZ, 0x1f, R24 ;  /* 0x0000001fff1b7819 */ /* 0x000fe20000011618 */
[----:B------:R-:W-:Y:S01]  /*07e0*/  IMAD R22, R22, -0xc00, R15 ;  /* 0xfffff40016167824 */ /* 0x000fe200078e020f */
[----:B------:R-:W-:Y:S01]  /*07f0*/  LOP3.LUT R12, R21, 0x3fff000, RZ, 0xc0, !PT ;  /* 0x03fff000150c7812 */ /* 0x000fe200078ec0ff */
[----:B------:R-:W-:Y:S01]  /*0800*/  IMAD.IADD R8, R8, 0x1, -R17 ;  /* 0x0000000108087824 */ /* 0x000fe200078e0a11 */
[----:B------:R-:W-:-:S02]  /*0810*/  LOP3.LUT R13, R13, 0x18, RZ, 0xc0, !PT ;  /* 0x000000180d0d7812 */ /* 0x000fc400078ec0ff */
[----:B------:R-:W-:Y:S01]  /*0820*/  LEA.HI R27, R24, R27, RZ, 0x17 ;  /* 0x0000001b181b7211 */ /* 0x000fe200078fb8ff */
[----:B------:R-:W-:Y:S01]  /*0830*/  IMAD.IADD R12, R9, 0x1, -R12 ;  /* 0x00000001090c7824 */ /* 0x000fe200078e0a0c */
[----:B------:R-:W-:Y:S01]  /*0840*/  LEA R33, R4, UR14, 0x1 ;  /* 0x0000000e04217c11 */ /* 0x000fe2000f8e08ff */
[--C-:B------:R-:W-:Y:S01]  /*0850*/  IMAD R9, R8, 0x40, R13.reuse ;  /* 0x0000004008097824 */ /* 0x100fe200078e020d */
[----:B------:R-:W-:Y:S01]  /*0860*/  LEA R35, R5, UR14, 0x1 ;  /* 0x0000000e05237c11 */ /* 0x000fe2000f8e08ff */
[----:B------:R-:W-:Y:S01]  /*0870*/  IMAD R16, R27, -0xc00, R16 ;  /* 0xfffff4001b107824 */ /* 0x000fe200078e0210 */
[----:B------:R-:W-:Y:S01]  /*0880*/  CS2R R26, SRZ ;  /* 0x00000000001a7805 */ /* 0x000fe2000001ff00 */
[--C-:B------:R-:W-:Y:S02]  /*0890*/  IMAD R15, R12, 0x40, R13.reuse ;  /* 0x000000400c0f7824 */ /* 0x100fe400078e020d */
[--C-:B------:R-:W-:Y:S02]  /*08a0*/  IMAD R17, R20, 0x40, R13.reuse ;  /* 0x0000004014117824 */ /* 0x100fe400078e020d */
[----:B------:R-:W-:-:S02]  /*08b0*/  IMAD R21, R14, 0x40, R13 ;  /* 0x000000400e157824 */ /* 0x000fc400078e020d */
[----:B------:R-:W-:Y:S02]  /*08c0*/  IMAD R23, R22, 0x40, R13 ;  /* 0x0000004016177824 */ /* 0x000fe400078e020d */
[----:B---3--:R-:W-:-:S04]  /*08d0*/  IMAD.WIDE R8, R9, 0x2, R10 ;  /* 0x0000000209087825 */ /* 0x008fc800078e020a */
[----:B------:R-:W-:Y:S02]  /*08e0*/  IMAD R25, R16, 0x40, R13 ;  /* 0x0000004010197824 */ /* 0x000fe400078e020d */
[----:B------:R-:W-:-:S04]  /*08f0*/  IMAD.WIDE R10, R15, 0x2, R10 ;  /* 0x000000020f0a7825 */ /* 0x000fc800078e020a */
[----:B----4-:R-:W-:-:S04]  /*0900*/  IMAD.WIDE R12, R17, 0x2, R18 ;  /* 0x00000002110c7825 */ /* 0x010fc800078e0212 */
[----:B------:R-:W-:Y:S01]  /*0910*/  IMAD.WIDE R14, R21, 0x2, R18 ;  /* 0x00000002150e7825 */ /* 0x000fe200078e0212 */
[----:B------:R-:W-:-:S03]  /*0920*/  LEA R21, R7, UR14, 0x1 ;  /* 0x0000000e07157c11 */ /* 0x000fc6000f8e08ff */
[--C-:B------:R-:W-:Y:S01]  /*0930*/  IMAD.WIDE R16, R23, 0x2, R18.reuse ;  /* 0x0000000217107825 */ /* 0x100fe200078e0212 */
[----:B------:R-:W-:Y:S01]  /*0940*/  LEA R23, R3, UR14, 0x1 ;  /* 0x0000000e03177c11 */ /* 0x000fe2000f8e08ff */
[----:B------:R-:W-:Y:S01]  /*0950*/  @!PT LDS RZ, [RZ] ;  /* 0x00000000fffff984 */ /* 0x000fe20000000800 */
[----:B------:R-:W-:Y:S01]  /*0960*/  @!PT LDS RZ, [RZ] ;  /* 0x00000000fffff984 */ /* 0x000fe20000000800 */
[----:B------:R-:W-:Y:S01]  /*0970*/  @!PT LDS RZ, [RZ] ;  /* 0x00000000fffff984 */ /* 0x000fe20000000800 */
[----:B------:R-:W-:Y:S02]  /*0980*/  LDGSTS.E.BYPASS.128 [R21], desc[UR18][R8.64] ;  /* 0x0000000008157fae */ /* 0x000fe4000b901c52 */
[----:B------:R-:W-:Y:S01]  /*0990*/  IMAD.WIDE R18, R25, 0x2, R18 ;  /* 0x0000000219127825 */ /* 0x000fe200078e0212 */
[----:B------:R-:W-:Y:S01]  /*09a0*/  CS2R R24, SRZ ;  /* 0x0000000000187805 */ /* 0x000fe2000001ff00 */
[----:B------:R-:W-:Y:S04]  /*09b0*/  LDGSTS.E.BYPASS.128 [R23], desc[UR18][R10.64] ;  /* 0x000000000a177fae */ /* 0x000fe8000b901c52 */
[----:B------:R-:W0:Y:S04]  /*09c0*/  LDGDEPBAR ;  /* 0x00000000000079af */ /* 0x000e280000000000 */
[----:B------:R-:W-:Y:S04]  /*09d0*/  LDGSTS.E.BYPASS.128 [R21+0x3000], desc[UR18][R12.64] ;  /* 0x030000000c157fae */ /* 0x000fe8000b901c52 */
[----:B------:R-:W-:Y:S04]  /*09e0*/  LDGSTS.E.BYPASS.128 [R23+0x3000], desc[UR18][R14.64] ;  /* 0x030000000e177fae */ /* 0x000fe8000b901c52 */
[----:B------:R-:W-:Y:S04]  /*09f0*/  LDGSTS.E.BYPASS.128 [R33+0x3000], desc[UR18][R16.64] ;  /* 0x0300000010217fae */ /* 0x000fe8000b901c52 */
[----:B------:R-:W-:Y:S04]  /*0a00*/  LDGSTS.E.BYPASS.128 [R35+0x3000], desc[UR18][R18.64] ;  /* 0x0300000012237fae */ /* 0x000fe8000b901c52 */
[----:B------:R-:W0:Y:S01]  /*0a10*/  LDGDEPBAR ;  /* 0x00000000000079af */ /* 0x000e220000000000 */
[----:B------:R-:W-:Y:S06]  /*0a20*/  BAR.SYNC.DEFER_BLOCKING 0x0 ;  /* 0x0000000000007b1d */ /* 0x000fec0000010000 */
[----:B------:R-:W-:Y:S01]  /*0a30*/  @!PT LDS RZ, [RZ] ;  /* 0x00000000fffff984 */ /* 0x000fe20000000800 */
[----:B------:R-:W-:Y:S01]  /*0a40*/  @!PT LDS RZ, [RZ] ;  /* 0x00000000fffff984 */ /* 0x000fe20000000800 */
[----:B------:R-:W-:Y:S01]  /*0a50*/  @!PT LDS RZ, [RZ] ;  /* 0x00000000fffff984 */ /* 0x000fe20000000800 */
[----:B------:R-:W-:Y:S04]  /*0a60*/  LDGSTS.E.BYPASS.128 [R21+0x1000], desc[UR18][R8.64+0x40] ;  /* 0x0100004008157fae */ /* 0x000fe8000b901c52 */
[----:B------:R-:W-:Y:S04]  /*0a70*/  LDGSTS.E.BYPASS.128 [R23+0x1000], desc[UR18][R10.64+0x40] ;  /* 0x010000400a177fae */ /* 0x000fe8000b901c52 */
[----:B------:R-:W0:Y:S04]  /*0a80*/  LDGDEPBAR ;  /* 0x00000000000079af */ /* 0x000e280000000000 */
[----:B------:R-:W-:Y:S04]  /*0a90*/  LDGSTS.E.BYPASS.128 [R21+0x5000], desc[UR18][R12.64+0x40] ;  /* 0x050000400c157fae */ /* 0x000fe8000b901c52 */
[----:B------:R-:W-:Y:S04]  /*0aa0*/  LDGSTS.E.BYPASS.128 [R23+0x5000], desc[UR18][R14.64+0x40] ;  /* 0x050000400e177fae */ /* 0x000fe8000b901c52 */
[----:B------:R2:W-:Y:S04]  /*0ab0*/  LDGSTS.E.BYPASS.128 [R33+0x5000], desc[UR18][R16.64+0x40] ;  /* 0x0500004010217fae */ /* 0x0005e8000b901c52 */
[----:B------:R3:W-:Y:S04]  /*0ac0*/  LDGSTS.E.BYPASS.128 [R35+0x5000], desc[UR18][R18.64+0x40] ;  /* 0x0500004012237fae */ /* 0x0007e8000b901c52 */
[----:B------:R-:W0:Y:S01]  /*0ad0*/  LDGDEPBAR ;  /* 0x00000000000079af */ /* 0x000e220000000000 */
[----:B--2---:R-:W-:-:S02]  /*0ae0*/  CS2R R32, SRZ ;  /* 0x0000000000207805 */ /* 0x004fc4000001ff00 */
[----:B---3--:R-:W-:-:S07]  /*0af0*/  CS2R R34, SRZ ;  /* 0x0000000000227805 */ /* 0x008fce000001ff00 */
.L_x_0:
[----:B--2---:R-:W2:Y:S01]  /*0b00*/  SHFL.IDX PT, R20, R92, RZ, 0x1f ;  /* 0x00001fff5c147589 */ /* 0x004ea200000e0000 */
[----:B------:R-:W-:Y:S01]  /*0b10*/  UIADD3 UR6, UR6, 0x1, URZ ;  /* 0x0000000106067890 */ /* 0x000fe2000fffe03f */
[----:B------:R-:W-:-:S04]  /*0b20*/  DEPBAR.LE SB0, 0x2 ;  /* 0x000080800000791a */ /* 0x000fc80000000000 */
[----:B------:R-:W-:Y:S01]  /*0b30*/  UISETP.GE.AND UP1, UPT, UR6, 0x3, UPT ;  /* 0x000000030600788c */ /* 0x000fe2000bf26270 */
[----:B------:R-:W-:Y:S01]  /*0b40*/  BAR.SYNC.DEFER_BLOCKING 0x0 ;  /* 0x0000000000007b1d */ /* 0x000fe20000010000 */
[----:B------:R-:W-:Y:S01]  /*0b50*/  UIADD3 UR15, UR15, 0x1, URZ ;  /* 0x000000010f0f7890 */ /* 0x000fe2000fffe03f */
[----:B------:R-:W-:Y:S01]  /*0b60*/  IADD3 R22, P0, R8, UR4, RZ ;  /* 0x0000000408167c10 */ /* 0x000fe2000ff1e0ff */
[----:B------:R-:W-:-:S03]  /*0b70*/  USEL UR16, UR6, URZ, !UP1 ;  /* 0x0000003f06107287 */ /* 0x000fc6000c800000 */
[----:B------:R-:W-:Y:S01]  /*0b80*/  UMOV UR11, 0x80000020 ;  /* 0x80000020000b7882 */ /* 0x000fe20000000000 */
[----:B------:R-:W-:Y:S01]  /*0b90*/  ULEA UR6, UR16, UR14, 0xc ;  /* 0x0000000e10067291 */ /* 0x000fe2000f8e603f */
[----:B------:R-:W-:Y:S02]  /*0ba0*/  IADD3.X R23, R9, UR5, RZ, P0, !PT ;  /* 0x0000000509177c10 */ /* 0x000fe400087fe4ff */
[----:B------:R-:W-:Y:S01]  /*0bb0*/  IADD3 R88, P0, R10, UR4, RZ ;  /* 0x000000040a587c10 */ /* 0x000fe2000ff1e0ff */
[----:B------:R-:W-:Y:S02]  /*0bc0*/  USHF.R.U32.HI UR8, URZ, 0x4, UR6 ;  /* 0x000000043f087899 */ /* 0x000fe40008011606 */
[----:B------:R-:W-:Y:S01]  /*0bd0*/  ULEA UR6, UR16, UR17, 0xd ;  /* 0x0000001110067291 */ /* 0x000fe2000f8e683f */
[----:B------:R-:W-:Y:S01]  /*0be0*/  IADD3.X R89, R11, UR5, RZ, P0, !PT ;  /* 0x000000050b597c10 */ /* 0x000fe200087fe4ff */
[----:B------:R-:W-:Y:S01]  /*0bf0*/  ULOP3.LUT UR8, UR8, 0x3fff, URZ, 0xc0, !UPT ;  /* 0x00003fff08087892 */ /* 0x000fe2000f8ec03f */
[----:B--2---:R-:W-:Y:S01]  /*0c00*/  R2UR UR7, R20 ;  /* 0x00000000140772ca */ /* 0x004fe200000e0000 */
[----:B------:R-:W-:Y:S01]  /*0c10*/  USHF.R.U32.HI UR6, URZ, 0x4, UR6 ;  /* 0x000000043f067899 */ /* 0x000fe20008011606 */
[----:B------:R-:W-:-:S03]  /*0c20*/  IADD3 R20, P0, R12, UR4, RZ ;  /* 0x000000040c147c10 */ /* 0x000fc6000ff1e0ff */
[----:B------:R-:W-:Y:S01]  /*0c30*/  ULOP3.LUT UR6, UR6, 0x3fff, URZ, 0xc0, !UPT ;  /* 0x00003fff06067892 */ /* 0x000fe2000f8ec03f */
[----:B------:R-:W-:Y:S01]  /*0c40*/  IADD3.X R21, R13, UR5, RZ, P0, !PT ;  /* 0x000000050d157c10 */ /* 0x000fe200087fe4ff */
[----:B------:R-:W-:Y:S02]  /*0c50*/  WARPGROUP.ARRIVE ;  /* 0x00000000000079c5 */ /* 0x000fe40000000000 */
[----:B------:R-:W-:-:S04]  /*0c60*/  ULOP3.LUT UR10, UR6, 0x2000000, URZ, 0xfc, !UPT ;  /* 0x02000000060a7892 */ /* 0x000fc8000f8efc3f */
[----:B------:R-:W-:-:S04]  /*0c70*/  USHF.L.U32 UR7, UR7, 0x6, URZ ;  /* 0x0000000607077899 */ /* 0x000fc8000800063f */
[----:B------:R-:W-:-:S04]  /*0c80*/  ULOP3.LUT UR7, UR7, 0xc0, URZ, 0xc0, !UPT ;  /* 0x000000c007077892 */ /* 0x000fc8000f8ec03f */
[----:B------:R-:W-:-:S03]  /*0c90*/  UIADD3 UR12, UP1, UR7, UR8, URZ ;  /* 0x00000008070c7290 */ /* 0x000fc6000ff3e03f */
[----:B------:R-:W-:Y:S01]  /*0ca0*/  UMOV UR7, URZ ;  /* 0x0000003f00077c82 */ /* 0x000fe20008000000 */
[----:B------:R-:W-:Y:S02]  /*0cb0*/  UIADD3.X UR13, URZ, URZ, URZ, UP1, !UPT ;  /* 0x0000003f3f0d7290 */ /* 0x000fe40008ffe43f */
[----:B------:R-:W-:Y:S02]  /*0cc0*/  ULOP3.LUT UR8, UR12, 0x1000000, URZ, 0xfc, !UPT ;  /* 0x010000000c087892 */ /* 0x000fe4000f8efc3f */
[----:B------:R-:W-:Y:S02]  /*0cd0*/  ULOP3.LUT UR9, UR13, 0x80000020, URZ, 0xfc, !UPT ;  /* 0x800000200d097892 */ /* 0x000fe4000f8efc3f */
[----:B------:R-:W-:-:S04]  /*0ce0*/  UISETP.GE.AND UP1, UPT, UR15, 0x3, UPT ;  /* 0x000000030f00788c */ /* 0x000fc8000bf26270 */
[----:B------:R-:W-:-:S03]  /*0cf0*/  USEL UR15, UR15, URZ, !UP1 ;  /* 0x0000003f0f0f7287 */ /* 0x000fc6000c800000 */
[----:B------:R-:W-:Y:S01]  /*0d00*/  HGMMA.64x128x16.F32.BF16 R24, gdesc[UR8], R24 ;  /* 0x01e00000081879f0 */ /* 0x000fe20008701818 */
[----:B------:R-:W-:Y:S01]  /*0d10*/  UMOV UR8, 0x1000002 ;  /* 0x0100000200087882 */ /* 0x000fe20000000000 */
[----:B------:R-:W-:Y:S01]  /*0d20*/  UMOV UR9, 0x80000020 ;  /* 0x8000002000097882 */ /* 0x000fe20000000000 */
[----:B------:R-:W-:Y:S01]  /*0d30*/  UMOV UR10, 0x2000002 ;  /* 0x02000002000a7882 */ /* 0x000fe20000000000 */
[----:B------:R-:W-:Y:S01]  /*0d40*/  UMOV UR11, 0x80000020 ;  /* 0x80000020000b7882 */ /* 0x000fe20000000000 */
[----:B------:R-:W-:Y:S02]  /*0d50*/  UIADD3.64 UR8, UR12, UR8, URZ ;  /* 0x000000080c087297 */ /* 0x000fe4000fffe03f */
[----:B------:R-:W-:Y:S02]  /*0d60*/  UIADD3.64 UR10, UR6, UR10, URZ ;  /* 0x0000000a060a7297 */ /* 0x000fe4000fffe03f */
[----:B------:R-:W-:-:S06]  /*0d70*/  ULEA UR6, UR15, UR14, 0xc ;  /* 0x0000000e0f067291 */ /* 0x000fcc000f8e603f */
[----:B------:R-:W-:Y:S02]  /*0d80*/  LEA R91, R7, UR6, 0x1 ;  /* 0x00000006075b7c11 */ /* 0x000fe4000f8e08ff */
[----:B------:R-:W-:Y:S01]  /*0d90*/  LEA R93, R3, UR6, 0x1 ;  /* 0x00000006035d7c11 */ /* 0x000fe2000f8e08ff */
[----:B------:R-:W-:Y:S01]  /*0da0*/  ULEA UR6, UR15, UR17, 0xd ;  /* 0x000000110f067291 */ /* 0x000fe2000f8e683f */
[----:B------:R-:W-:Y:S03]  /*0db0*/  HGMMA.64x128x16.F32.BF16 R24, gdesc[UR8], R24, gsb0 ;  /* 0x01e00000081879f0 */ /* 0x000fe60008001818 */
[----:B------:R-:W-:Y:S02]  /*0dc0*/  WARPGROUP.DEPBAR.LE gsb0, 0x1 ;  /* 0x00008000000079c5 */ /* 0x000fe40000010100 */
[----:B------:R-:W-:Y:S06]  /*0dd0*/  BAR.SYNC.DEFER_BLOCKING 0x0 ;  /* 0x0000000000007b1d */ /* 0x000fec0000010000 */
[----:B------:R-:W-:Y:S01]  /*0de0*/  @!PT LDS RZ, [RZ] ;  /* 0x00000000fffff984 */ /* 0x000fe20000000800 */
[----:B------:R-:W-:Y:S01]  /*0df0*/  @!PT LDS RZ, [RZ] ;  /* 0x00000000fffff984 */ /* 0x000fe20000000800 */
[----:B------:R-:W-:Y:S01]  /*0e00*/  @!PT LDS RZ, [RZ] ;  /* 0x00000000fffff984 */ /* 0x000fe20000000800 */
[----:B------:R2:W-:Y:S04]  /*0e10*/  LDGSTS.E.BYPASS.128 [R91], desc[UR18][R22.64+0x80], !PT ;  /* 0x00000080165b7fae */ /* 0x0005e8000f901c52 */
[----:B------:R3:W-:Y:S04]  /*0e20*/  LDGSTS.E.BYPASS.128 [R93], desc[UR18][R88.64+0x80], !PT ;  /* 0x00000080585d7fae */ /* 0x0007e8000f901c52 */
[----:B------:R-:W0:Y:S01]  /*0e30*/  LDGDEPBAR ;  /* 0x00000000000079af */ /* 0x000e220000000000 */
[----:B--2---:R-:W-:-:S04]  /*0e40*/  IADD3 R22, P0, R14, UR4, RZ ;  /* 0x000000040e167c10 */ /* 0x004fc8000ff1e0ff */
[----:B------:R-:W-:Y:S02]  /*0e50*/  IADD3.X R23, R15, UR5, RZ, P0, !PT ;  /* 0x000000050f177c10 */ /* 0x000fe400087fe4ff */
[----:B---3--:R-:W-:Y:S02]  /*0e60*/  IADD3 R88, P0, R16, UR4, RZ ;  /* 0x0000000410587c10 */ /* 0x008fe4000ff1e0ff */
[----:B------:R-:W-:Y:S02]  /*0e70*/  LEA R93, R7, UR6, 0x1 ;  /* 0x00000006075d7c11 */ /* 0x000fe4000f8e08ff */
[----:B------:R-:W-:Y:S02]  /*0e80*/  IADD3.X R89, R17, UR5, RZ, P0, !PT ;  /* 0x0000000511597c10 */ /* 0x000fe400087fe4ff */
[----:B------:R-:W-:Y:S01]  /*0e90*/  IADD3 R90, P0, R18, UR4, RZ ;  /* 0x00000004125a7c10 */ /* 0x000fe2000ff1e0ff */
[----:B------:R2:W-:Y:S01]  /*0ea0*/  LDGSTS.E.BYPASS.128 [R93], desc[UR18][R20.64+0x80], !PT ;  /* 0x00000080145d7fae */ /* 0x0005e2000f901c52 */
[----:B------:R-:W-:-:S02]  /*0eb0*/  UIADD3 UR4, UP1, UR4, 0x40, URZ ;  /* 0x0000004004047890 */ /* 0x000fc4000ff3e03f */
[----:B------:R-:W-:Y:S02]  /*0ec0*/  IADD3.X R91, R19, UR5, RZ, P0, !PT ;  /* 0x00000005135b7c10 */ /* 0x000fe400087fe4ff */
[----:B------:R-:W-:Y:S01]  /*0ed0*/  PLOP3.LUT P0, PT, PT, PT, UP0, 0x80, 0x0 ;  /* 0x000000000000781c */ /* 0x000fe20003f0f008 */
[----:B------:R-:W-:Y:S02]  /*0ee0*/  UIADD3.X UR5, URZ, UR5, URZ, UP1, !UPT ;  /* 0x000000053f057290 */ /* 0x000fe40008ffe43f */
[----:B------:R-:W-:Y:S01]  /*0ef0*/  UPLOP3.LUT UP0, UPT, UPT, UPT, UPT, 0x40, 0x0 ;  /* 0x000000000000789c */ /* 0x000fe20003f0e870 */
[----:B--2---:R-:W-:Y:S02]  /*0f00*/  LEA R21, R3, UR6, 0x1 ;  /* 0x0000000603157c11 */ /* 0x004fe4000f8e08ff */
[----:B------:R-:W-:-:S03]  /*0f10*/  LEA R93, R5, UR6, 0x1 ;  /* 0x00000006055d7c11 */ /* 0x000fc6000f8e08ff */
[----:B------:R2:W-:Y:S02]  /*0f20*/  LDGSTS.E.BYPASS.128 [R21], desc[UR18][R22.64+0x80], !PT ;  /* 0x0000008016157fae */ /* 0x0005e4000f901c52 */
[----:B--2---:R-:W-:Y:S01]  /*0f30*/  LEA R23, R4, UR6, 0x1 ;  /* 0x0000000604177c11 */ /* 0x004fe2000f8e08ff */
[----:B------:R-:W-:-:S04]  /*0f40*/  UMOV UR6, UR16 ;  /* 0x0000001000067c82 */ /* 0x000fc80008000000 */
[----:B------:R2:W-:Y:S04]  /*0f50*/  LDGSTS.E.BYPASS.128 [R23], desc[UR18][R88.64+0x80], !PT ;  /* 0x0000008058177fae */ /* 0x0005e8000f901c52 */
[----:B------:R2:W-:Y:S04]  /*0f60*/  LDGSTS.E.BYPASS.128 [R93], desc[UR18][R90.64+0x80], !PT ;  /* 0x000000805a5d7fae */ /* 0x0005e8000f901c52 */
[----:B------:R-:W0:Y:S01]  /*0f70*/  LDGDEPBAR ;  /* 0x00000000000079af */ /* 0x000e220000000000 */
[----:B------:R-:W-:Y:S05]  /*0f80*/  @P0 BRA `(.L_x_0) ;  /* 0xfffffff800dc0947 */ /* 0x000fea000383ffff */
[----:B------:R-:W-:Y:S02]  /*0f90*/  WARPGROUP.DEPBAR.LE gsb0, 0x0 ;  /* 0x00008000000079c5 */ /* 0x000fe40000010000 */
[----:B------:R-:W-:-:S04]  /*0fa0*/  DEPBAR.LE SB0, 0x0 ;  /* 0x000080000000791a */ /* 0x000fc80000000000 */
[--C-:B------:R-:W-:Y:S02]  /*0fb0*/  SHF.R.U32.HI R3, RZ, 0x1, R0.reuse ;  /* 0x00000001ff037819 */ /* 0x100fe40000011600 */
[----:B------:R-:W-:Y:S02]  /*0fc0*/  SHF.R.U32.HI R7, RZ, 0x5, R0 ;  /* 0x00000005ff077819 */ /* 0x000fe40000011600 */
[C---:B------:R-:W-:Y:S02]  /*0fd0*/  LOP3.LUT R4, R0.reuse, 0xf, RZ, 0xc0, !PT ;  /* 0x0000000f00047812 */ /* 0x040fe400078ec0ff */
[----:B------:R-:W-:Y:S02]  /*0fe0*/  LOP3.LUT R5, R3, 0x8, RZ, 0xc0, !PT ;  /* 0x0000000803057812 */ /* 0x000fe400078ec0ff */
[----:B------:R-:W-:Y:S01]  /*0ff0*/  LOP3.LUT R3, R7, 0x3, RZ, 0xc0, !PT ;  /* 0x0000000307037812 */ /* 0x000fe200078ec0ff */
[----:B------:R-:W-:Y:S01]  /*1000*/  IMAD.SHL.U32 R7, R0, 0x8, RZ ;  /* 0x0000000800077824 */ /* 0x000fe200078e00ff */
[----:B------:R-:W-:Y:S01]  /*1010*/  F2FP.BF16.F32.PACK_AB R24, R25, R24 ;  /* 0x000000181918723e */ /* 0x000fe200000010ff */
[----:B------:R-:W-:Y:S01]  /*1020*/  IMAD R8, R4, 0x88, R5 ;  /* 0x0000008804087824 */ /* 0x000fe200078e0205 */
[----:B------:R-:W-:Y:S01]  /*1030*/  F2FP.BF16.F32.PACK_AB R25, R27, R26 ;  /* 0x0000001a1b19723e */ /* 0x000fe200000010ff */
[----:B------:R-:W-:Y:S01]  /*1040*/  IMAD.SHL.U32 R5, R3, 0x2, RZ ;  /* 0x0000000203057824 */ /* 0x000fe200078e00ff */
[----:B------:R-:W-:Y:S01]  /*1050*/  F2FP.BF16.F32.PACK_AB R32, R33, R32 ;  /* 0x000000202120723e */ /* 0x000fe200000010ff */
[----:B------:R-:W-:Y:S01]  /*1060*/  IMAD R3, R3, 0x880, R8 ;  /* 0x0000088003037824 */ /* 0x000fe200078e0208 */
[----:B------:R-:W-:-:S02]  /*1070*/  F2FP.BF16.F32.PACK_AB R26, R29, R28 ;  /* 0x0000001c1d1a723e */ /* 0x000fc400000010ff */
[----:B------:R-:W-:Y:S02]  /*1080*/  F2FP.BF16.F32.PACK_AB R27, R31, R30 ;  /* 0x0000001e1f1b723e */ /* 0x000fe400000010ff */
[----:B------:R-:W-:Y:S02]  /*1090*/  F2FP.BF16.F32.PACK_AB R33, R35, R34 ;  /* 0x000000222321723e */ /* 0x000fe400000010ff */
[----:B------:R-:W-:Y:S02]  /*10a0*/  F2FP.BF16.F32.PACK_AB R40, R41, R40 ;  /* 0x000000282928723e */ /* 0x000fe400000010ff */
[----:B------:R-:W-:Y:S01]  /*10b0*/  LEA R12, R3, UR14, 0x1 ;  /* 0x0000000e030c7c11 */ /* 0x000fe2000f8e08ff */
[----:B------:R-:W-:Y:S01]  /*10c0*/  BAR.SYNC.DEFER_BLOCKING 0x0 ;  /* 0x0000000000007b1d */ /* 0x000fe20000010000 */
[----:B------:R-:W-:Y:S02]  /*10d0*/  F2FP.BF16.F32.PACK_AB R34, R37, R36 ;  /* 0x000000242522723e */ /* 0x000fe400000010ff */
[----:B------:R-:W-:-:S02]  /*10e0*/  F2FP.BF16.F32.PACK_AB R35, R39, R38 ;  /* 0x000000262723723e */ /* 0x000fc400000010ff */
[----:B------:R-:W-:Y:S02]  /*10f0*/  F2FP.BF16.F32.PACK_AB R41, R43, R42 ;  /* 0x0000002a2b29723e */ /* 0x000fe400000010ff */
[----:B------:R-:W-:Y:S02]  /*1100*/  F2FP.BF16.F32.PACK_AB R48, R49, R48 ;  /* 0x000000303130723e */ /* 0x000fe400000010ff */
[----:B------:R-:W-:Y:S02]  /*1110*/  F2FP.BF16.F32.PACK_AB R42, R45, R44 ;  /* 0x0000002c2d2a723e */ /* 0x000fe400000010ff */
[----:B------:R-:W-:Y:S02]  /*1120*/  F2FP.BF16.F32.PACK_AB R43, R47, R46 ;  /* 0x0000002e2f2b723e */ /* 0x000fe400000010ff */
[----:B------:R-:W-:Y:S02]  /*1130*/  F2FP.BF16.F32.PACK_AB R49, R51, R50 ;  /* 0x000000323331723e */ /* 0x000fe400000010ff */
[----:B------:R-:W-:-:S02]  /*1140*/  F2FP.BF16.F32.PACK_AB R56, R57, R56 ;  /* 0x000000383938723e */ /* 0x000fc400000010ff */
[----:B------:R-:W-:Y:S02]  /*1150*/  F2FP.BF16.F32.PACK_AB R50, R53, R52 ;  /* 0x000000343532723e */ /* 0x000fe400000010ff */
[----:B------:R-:W-:Y:S02]  /*1160*/  F2FP.BF16.F32.PACK_AB R51, R55, R54 ;  /* 0x000000363733723e */ /* 0x000fe400000010ff */
[----:B------:R-:W-:Y:S02]  /*1170*/  F2FP.BF16.F32.PACK_AB R57, R59, R58 ;  /* 0x0000003a3b39723e */ /* 0x000fe400000010ff */
[----:B------:R-:W-:Y:S01]  /*1180*/  F2FP.BF16.F32.PACK_AB R64, R65, R64 ;  /* 0x000000404140723e */ /* 0x000fe200000010ff */
[----:B------:R-:W-:Y:S01]  /*1190*/  STSM.16.M88.4 [R12], R24 ;  /* 0x000000180c007844 */ /* 0x000fe20000000200 */
[----:B------:R-:W-:Y:S02]  /*11a0*/  F2FP.BF16.F32.PACK_AB R58, R61, R60 ;  /* 0x0000003c3d3a723e */ /* 0x000fe400000010ff */
[----:B------:R-:W-:Y:S01]  /*11b0*/  F2FP.BF16.F32.PACK_AB R59, R63, R62 ;  /* 0x0000003e3f3b723e */ /* 0x000fe200000010ff */
[----:B------:R3:W-:Y:S01]  /*11c0*/  STSM.16.M88.4 [R12+0x20], R32 ;  /* 0x000020200c007844 */ /* 0x0007e20000000200 */
[----:B------:R-:W-:-:S02]  /*11d0*/  F2FP.BF16.F32.PACK_AB R65, R67, R66 ;  /* 0x000000424341723e */ /* 0x000fc400000010ff */
[----:B------:R-:W-:Y:S01]  /*11e0*/  F2FP.BF16.F32.PACK_AB R72, R73, R72 ;  /* 0x000000484948723e */ /* 0x000fe200000010ff */
[----:B------:R4:W-:Y:S01]  /*11f0*/  STSM.16.M88.4 [R12+0x40], R40 ;  /* 0x000040280c007844 */ /* 0x0009e20000000200 */
[----:B------:R-:W-:Y:S02]  /*1200*/  F2FP.BF16.F32.PACK_AB R66, R69, R68 ;  /* 0x000000444542723e */ /* 0x000fe400000010ff */
[----:B------:R-:W-:Y:S01]  /*1210*/  F2FP.BF16.F32.PACK_AB R67, R71, R70 ;  /* 0x000000464743723e */ /* 0x000fe200000010ff */
[----:B------:R-:W-:Y:S01]  /*1220*/  STSM.16.M88.4 [R12+0x60], R48 ;  /* 0x000060300c007844 */ /* 0x000fe20000000200 */
[----:B------:R-:W-:Y:S02]  /*1230*/  F2FP.BF16.F32.PACK_AB R73, R75, R74 ;  /* 0x0000004a4b49723e */ /* 0x000fe400000010ff */
[----:B------:R-:W-:Y:S01]  /*1240*/  F2FP.BF16.F32.PACK_AB R80, R81, R80 ;  /* 0x000000505150723e */ /* 0x000fe200000010ff */
[----:B------:R-:W-:Y:S01]  /*1250*/  STSM.16.M88.4 [R12+0x80], R56 ;  /* 0x000080380c007844 */ /* 0x000fe20000000200 */
[----:B------:R-:W-:-:S02]  /*1260*/  F2FP.BF16.F32.PACK_AB R74, R77, R76 ;  /* 0x0000004c4d4a723e */ /* 0x000fc400000010ff */
[----:B------:R-:W-:Y:S01]  /*1270*/  F2FP.BF16.F32.PACK_AB R75, R79, R78 ;  /* 0x0000004e4f4b723e */ /* 0x000fe200000010ff */
[----:B------:R-:W-:Y:S01]  /*1280*/  STSM.16.M88.4 [R12+0xa0], R64 ;  /* 0x0000a0400c007844 */ /* 0x000fe20000000200 */
[----:B------:R-:W-:Y:S01]  /*1290*/  F2FP.BF16.F32.PACK_AB R81, R83, R82 ;  /* 0x000000525351723e */ /* 0x000fe200000010ff */
[----:B---3--:R-:W3:Y:S01]  /*12a0*/  LDC.64 R32, c[0x0][0x220] ;  /* 0x00008800ff207b82 */ /* 0x008ee20000000a00 */
[----:B------:R-:W-:Y:S01]  /*12b0*/  F2FP.BF16.F32.PACK_AB R82, R85, R84 ;  /* 0x000000545552723e */ /* 0x000fe200000010ff */
[----:B------:R-:W-:Y:S01]  /*12c0*/  STSM.16.M88.4 [R12+0xc0], R72 ;  /* 0x0000c0480c007844 */ /* 0x000fe20000000200 */
[----:B------:R-:W-:Y:S02]  /*12d0*/  F2FP.BF16.F32.PACK_AB R83, R87, R86 ;  /* 0x000000565753723e */ /* 0x000fe400000010ff */
[--C-:B------:R-:W-:Y:S02]  /*12e0*/  SHF.R.U32.HI R9, RZ, 0x4, R0.reuse ;  /* 0x00000004ff097819 */ /* 0x100fe40000011600 */
[----:B------:R-:W-:Y:S01]  /*12f0*/  SHF.R.U32.HI R3, RZ, 0x4, R0 ;  /* 0x00000004ff037819 */ /* 0x000fe20000011600 */
[----:B------:R-:W-:Y:S01]  /*1300*/  STSM.16.M88.4 [R12+0xe0], R80 ;  /* 0x0000e0500c007844 */ /* 0x000fe20000000200 */
[----:B------:R-:W-:-:S02]  /*1310*/  SGXT.U32 R4, R9, 0x1 ;  /* 0x000000010904781a */ /* 0x000fc40000000000 */
[----:B------:R-:W-:Y:S02]  /*1320*/  SGXT.U32 R3, R3, 0x3 ;  /* 0x000000030303781a */ /* 0x000fe40000000000 */
[----:B------:R-:W-:Y:S02]  /*1330*/  LOP3.LUT R4, R5, R4, RZ, 0xfc, !PT ;  /* 0x0000000405047212 */ /* 0x000fe400078efcff */
[----:B------:R-:W-:Y:S02]  /*1340*/  LOP3.LUT R5, R7, 0x78, RZ, 0xc0, !PT ;  /* 0x0000007807057812 */ /* 0x000fe400078ec0ff */
[----:B------:R-:W-:Y:S02]  /*1350*/  LOP3.LUT R2, R2, 0x78, R7, 0xf8, !PT ;  /* 0x0000007802027812 */ /* 0x000fe400078ef807 */
[----:B------:R-:W-:Y:S01]  /*1360*/  LOP3.LUT R35, R3, R6, RZ, 0xfc, !PT ;  /* 0x0000000603237212 */ /* 0x000fe200078efcff */
[----:B------:R-:W-:Y:S01]  /*1370*/  IMAD R4, R4, 0x88, R5 ;  /* 0x0000008804047824 */ /* 0x000fe200078e0205 */
[----:B------:R-:W-:-:S02]  /*1380*/  ISETP.GE.AND P0, PT, R2, 0xc00, PT ;  /* 0x00000c000200780c */ /* 0x000fc40003f06270 */
[C---:B------:R-:W-:Y:S01]  /*1390*/  LOP3.LUT R3, R35.reuse, 0x10, RZ, 0xfc, !PT ;  /* 0x0000001023037812 */ /* 0x040fe200078efcff */
[C---:B----4-:R-:W-:Y:S01]  /*13a0*/  IMAD R41, R35.reuse, 0xc00, R2 ;  /* 0x00000c0023297824 */ /* 0x050fe200078e0202 */
[----:B------:R-:W-:Y:S01]  /*13b0*/  LEA R44, R4, UR14, 0x1 ;  /* 0x0000000e042c7c11 */ /* 0x000fe2000f8e08ff */
[----:B------:R-:W-:Y:S01]  /*13c0*/  BAR.SYNC.DEFER_BLOCKING 0x0 ;  /* 0x0000000000007b1d */ /* 0x000fe20000010000 */
[----:B------:R-:W-:Y:S01]  /*13d0*/  ISETP.LT.AND P1, PT, R35, 0x1000, !P0 ;  /* 0x000010002300780c */ /* 0x000fe20004721270 */
[----:B------:R-:W-:Y:S01]  /*13e0*/  VIADD R37, R41, 0x6000 ;  /* 0x0000600029257836 */ /* 0x000fe20000000000 */
[----:B------:R-:W-:Y:S01]  /*13f0*/  LOP3.LUT R2, R35, 0x18, RZ, 0xfc, !PT ;  /* 0x0000001823027812 */ /* 0x000fe200078efcff */
[----:B------:R-:W-:Y:S01]  /*1400*/  VIADD R39, R41, 0x12000 ;  /* 0x0001200029277836 */ /* 0x000fe20000000000 */
[----:B------:R-:W-:Y:S01]  /*1410*/  LOP3.LUT R34, R35, 0x8, RZ, 0xfc, !PT ;  /* 0x0000000823227812 */ /* 0x000fe200078efcff */
[----:B------:R-:W-:Y:S01]  /*1420*/  VIADD R43, R41, 0x18000 ;  /* 0x00018000292b7836 */ /* 0x000fe20000000000 */
[----:B------:R-:W-:Y:S01]  /*1430*/  LOP3.LUT R0, R35, 0x20, RZ, 0xfc, !PT ;  /* 0x0000002023007812 */ /* 0x000fe200078efcff */
[----:B------:R-:W-:Y:S01]  /*1440*/  VIADD R45, R41, 0x1e000 ;  /* 0x0001e000292d7836 */ /* 0x000fe20000000000 */
[----:B------:R-:W-:Y:S01]  /*1450*/  ISETP.LT.AND P5, PT, R3, 0x1000, !P0 ;  /* 0x000010000300780c */ /* 0x000fe200047a1270 */
[C---:B------:R-:W-:Y:S01]  /*1460*/  VIADD R47, R41.reuse, 0x24000 ;  /* 0x00024000292f7836 */ /* 0x040fe20000000000 */
[----:B------:R-:W-:Y:S01]  /*1470*/  ISETP.LT.AND P4, PT, R2, 0x1000, !P0 ;  /* 0x000010000200780c */ /* 0x000fe20004781270 */
[----:B---3--:R-:W-:Y:S01]  /*1480*/  IMAD.WIDE R2, R41, 0x2, R32 ;  /* 0x0000000229027825 */ /* 0x008fe200078e0220 */
[----:B------:R-:W-:-:S02]  /*1490*/  ISETP.LT.AND P6, PT, R34, 0x1000, !P0 ;  /* 0x000010002200780c */ /* 0x000fc400047c1270 */
[C---:B------:R-:W-:Y:S02]  /*14a0*/  LOP3.LUT R38, R35.reuse, 0x28, RZ, 0xfc, !PT ;  /* 0x0000002823267812 */ /* 0x040fe400078efcff */
[----:B------:R-:W-:Y:S02]  /*14b0*/  ISETP.LT.AND P3, PT, R0, 0x1000, !P0 ;  /* 0x000010000000780c */ /* 0x000fe40004761270 */
[C---:B------:R-:W-:Y:S02]  /*14c0*/  LOP3.LUT R36, R35.reuse, 0x30, RZ, 0xfc, !PT ;  /* 0x0000003023247812 */ /* 0x040fe400078efcff */
[----:B------:R-:W-:Y:S01]  /*14d0*/  LOP3.LUT R0, R35, 0x38, RZ, 0xfc, !PT ;  /* 0x0000003823007812 */ /* 0x000fe200078efcff */
[----:B------:R-:W-:Y:S01]  /*14e0*/  IMAD.WIDE R34, R37, 0x2, R32 ;  /* 0x0000000225227825 */ /* 0x000fe200078e0220 */
[----:B------:R-:W-:Y:S01]  /*14f0*/  ISETP.LT.AND P2, PT, R38, 0x1000, !P0 ;  /* 0x000010002600780c */ /* 0x000fe20004741270 */
[----:B------:R-:W3:Y:S02]  /*1500*/  LDS.128 R28, [R44] ;  /* 0x000000002c1c7984 */ /* 0x000ee40000000c00 */
[----:B------:R-:W-:-:S02]  /*1510*/  VIADD R37, R41, 0xc000 ;  /* 0x0000c00029257836 */ /* 0x000fc40000000000 */
[----:B------:R-:W4:Y:S01]  /*1520*/  LDS.128 R24, [R44+0x880] ;  /* 0x000880002c187984 */ /* 0x000f220000000c00 */
[----:B------:R-:W-:-:S03]  /*1530*/  IMAD.WIDE R38, R39, 0x2, R32 ;  /* 0x0000000227267825 */ /* 0x000fc600078e0220 */
[----:B------:R-:W5:Y:S04]  /*1540*/  LDS.128 R4, [R44+0x1100] ;  /* 0x001100002c047984 */ /* 0x000f680000000c00 */
[----:B------:R-:W5:Y:S04]  /*1550*/  LDS.128 R8, [R44+0x1980] ;  /* 0x001980002c087984 */ /* 0x000f680000000c00 */
[----:B------:R-:W5:Y:S04]  /*1560*/  LDS.128 R12, [R44+0x2200] ;  /* 0x002200002c0c7984 */ /* 0x000f680000000c00 */
[----:B------:R-:W5:Y:S04]  /*1570*/  LDS.128 R16, [R44+0x2a80] ;  /* 0x002a80002c107984 */ /* 0x000f680000000c00 */
[----:B--2---:R-:W2:Y:S04]  /*1580*/  LDS.128 R20, [R44+0x3300] ;  /* 0x003300002c147984 */ /* 0x004ea80000000c00 */
[----:B---3--:R3:W-:Y:S01]  /*1590*/  @P1 STG.E.128 desc[UR18][R2.64], R28 ;  /* 0x0000001c02001986 */ /* 0x0087e2000c101d12 */
[----:B------:R-:W-:Y:S01]  /*15a0*/  ISETP.LT.AND P1, PT, R36, 0x1000, !P0 ;  /* 0x000010002400780c */ /* 0x000fe20004721270 */
[--C-:B------:R-:W-:Y:S01]  /*15b0*/  IMAD.WIDE R36, R37, 0x2, R32.reuse ;  /* 0x0000000225247825 */ /* 0x100fe200078e0220 */
[----:B------:R-:W-:Y:S01]  /*15c0*/  ISETP.LT.AND P0, PT, R0, 0x1000, !P0 ;  /* 0x000010000000780c */ /* 0x000fe20004701270 */
[----:B----4-:R4:W-:Y:S04]  /*15d0*/  @P6 STG.E.128 desc[UR18][R34.64], R24 ;  /* 0x0000001822006986 */ /* 0x0109e8000c101d12 */
[----:B-----5:R4:W-:Y:S04]  /*15e0*/  @P5 STG.E.128 desc[UR18][R36.64], R4 ;  /* 0x0000000424005986 */ /* 0x0209e8000c101d12 */
[----:B-1----:R4:W-:Y:S01]  /*15f0*/  @P4 STG.E.128 desc[UR18][R38.64], R8 ;  /* 0x0000000826004986 */ /* 0x0029e2000c101d12 */
[----:B---3--:R-:W-:-:S04]  /*1600*/  IMAD.WIDE R2, R43, 0x2, R32 ;  /* 0x000000022b027825 */ /* 0x008fc800078e0220 */
[--C-:B------:R-:W-:Y:S01]  /*1610*/  IMAD.WIDE R28, R45, 0x2, R32.reuse ;  /* 0x000000022d1c7825 */ /* 0x100fe200078e0220 */
[----:B------:R4:W-:Y:S03]  /*1620*/  @P3 STG.E.128 desc[UR18][R2.64], R12 ;  /* 0x0000000c02003986 */ /* 0x0009e6000c101d12 */
[----:B------:R-:W-:Y:S01]  /*1630*/  IMAD.WIDE R30, R47, 0x2, R32 ;  /* 0x000000022f1e7825 */ /* 0x000fe200078e0220 */
[----:B------:R4:W-:Y:S04]  /*1640*/  @P2 STG.E.128 desc[UR18][R28.64], R16 ;  /* 0x000000101c002986 */ /* 0x0009e8000c101d12 */
[----:B--2---:R4:W-:Y:S01]  /*1650*/  @P1 STG.E.128 desc[UR18][R30.64], R20 ;  /* 0x000000141e001986 */ /* 0x0049e2000c101d12 */
[----:B------:R-:W-:Y:S05]  /*1660*/  @!P0 EXIT ;  /* 0x000000000000894d */ /* 0x000fea0003800000 */
[----:B------:R-:W1:Y:S01]  /*1670*/  LDS.128 R44, [R44+0x3b80] ;  /* 0x003b80002c2c7984 */ /* 0x000e620000000c00 */
[----:B------:R-:W-:-:S04]  /*1680*/  VIADD R41, R41, 0x2a000 ;  /* 0x0002a00029297836 */ /* 0x000fc80000000000 */
[----:B------:R-:W-:-:S05]  /*1690*/  IMAD.WIDE R32, R41, 0x2, R32 ;  /* 0x0000000229207825 */ /* 0x000fca00078e0220 */
[----:B-1----:R-:W-:Y:S01]  /*16a0*/  STG.E.128 desc[UR18][R32.64], R44 ;  /* 0x0000002c20007986 */ /* 0x002fe2000c101d12 */
[----:B------:R-:W-:Y:S05]  /*16b0*/  EXIT ;  /* 0x000000000000794d */ /* 0x000fea0003800000 */
.L_x_1:
[----:B------:R-:W-:-:S00]  /*16c0*/  BRA `(.L_x_1) ;  /* 0xfffffffc00fc7947 */ /* 0x000fc0000383ffff */
[----:B------:R-:W-:-:S00]  /*16d0*/  NOP ;  /* 0x0000000000007918 */ /* 0x000fc00000000000 */
        /* <DEDUP_REMOVED lines=10> */
.L_x_2:


//--------------------- .nv.shared.triton_        --------------------------
	.section	.nv.shared.triton_,"aw",@nobits
	.sectionflags	@""
	.align	16
	.zero		1024


//--------------------- .nv.constant0.triton_     --------------------------
	.section	.nv.constant0.triton_,"a",@progbits
	.sectionflags	@""
	.align	4
.nv.constant0.triton_:
	.zero		552
